//
// Generated by NVIDIA NVVM Compiler
//
// Compiler Build ID: CL-36424714
// Cuda compilation tools, release 13.0, V13.0.88
// Based on NVVM 20.0.0
//

.version 9.0
.target sm_100
.address_size 64

	// .globl	_Z7dkernelv
.extern .func  (.param .b32 func_retval0) vprintf
(
	.param .b64 vprintf_param_0,
	.param .b64 vprintf_param_1
)
;
.global .align 1 .b8 $str[10] = {83, 117, 109, 32, 61, 32, 37, 100, 10};

.visible .entry _Z7dkernelv()
{
	.local .align 8 .b8 	__local_depot0[8];
	.reg .b64 	%SP;
	.reg .b64 	%SPL;
	.reg .b32 	%r<4>;
	.reg .b64 	%rd<5>;

	mov.u64 	%SPL, __local_depot0;
	cvta.local.u64 	%SP, %SPL;
	add.u64 	%rd1, %SP, 0;
	add.u64 	%rd2, %SPL, 0;
	mov.b32 	%r1, 500500;
	st.local.u32 	[%rd2], %r1;
	mov.u64 	%rd3, $str;
	cvta.global.u64 	%rd4, %rd3;
	{ // callseq 0, 0
	.param .b64 param0;
	st.param.b64 	[param0], %rd4;
	.param .b64 param1;
	st.param.b64 	[param1], %rd1;
	.param .b32 retval0;
	call.uni (retval0), 
	vprintf, 
	(
	param0, 
	param1
	);
	ld.param.b32 	%r2, [retval0];
	} // callseq 0
	ret;

}


// ===== COMPILED SASS (sm_100) =====

	.target	sm_100

	.elftype	@"ET_EXEC"


//--------------------- .note.nv.tkinfo           --------------------------
	.section	.note.nv.tkinfo,"",@"SHT_NOTE"
	.sectionflags	@"SHF_NOTE_NV_TKINFO"
	.tkinfo
        /*0018*/ 	.word	0x00000002
        /*0030*/ 	.string	""
        /*0030*/ 	.string	"ptxas"
        /*0030*/ 	.string	"Cuda compilation tools, release 13.0, V13.0.88"
        /*0030*/ 	.string	"Build cuda_13.0.r13.0/compiler.36424714_0"
        /*0030*/ 	.string	"-arch sm_100 -m 64 "



//--------------------- .note.nv.cuinfo           --------------------------
	.section	.note.nv.cuinfo,"",@"SHT_NOTE"
	.sectionflags	@"SHF_NOTE_NV_CUINFO"
        /*0018*/ 	.short	0x0002
        /*001a*/ 	.short	0x0064
        /*001c*/ 	.short	0x0082
	.zero		2


//--------------------- .nv.info                  --------------------------
	.section	.nv.info,"",@"SHT_CUDA_INFO"
	.align	4


	//----- nvinfo : EIATTR_REGCOUNT
	.align		4
        /*0000*/ 	.byte	0x04, 0x2f
        /*0002*/ 	.short	(.L_2 - .L_1)
	.align		4
.L_1:
        /*0004*/ 	.word	index@(_Z7dkernelv)
        /*0008*/ 	.word	0x00000018


	//----- nvinfo : EIATTR_FRAME_SIZE
	.align		4
.L_2:
        /*000c*/ 	.byte	0x04, 0x11
        /*000e*/ 	.short	(.L_4 - .L_3)
	.align		4
.L_3:
        /*0010*/ 	.word	index@(_Z7dkernelv)
        /*0014*/ 	.word	0x00000008


	//----- nvinfo : EIATTR_MIN_STACK_SIZE
	.align		4
.L_4:
        /*0018*/ 	.byte	0x04, 0x12
        /*001a*/ 	.short	(.L_6 - .L_5)
	.align		4
.L_5:
        /*001c*/ 	.word	index@(_Z7dkernelv)
        /*0020*/ 	.word	0x00000008
.L_6:


//--------------------- .nv.compat                --------------------------
	.section	.nv.compat,"",@"SHT_CUDA_COMPAT_INFO"
	.align	4
        /*0000*/ 	.byte	0x02, 0x09, 0x00, 0x00, 0x02, 0x02, 0x01, 0x00, 0x02, 0x05, 0x05, 0x00, 0x03, 0x07, 0x01, 0x01
        /*0010*/ 	.byte	0x02, 0x03, 0x00, 0x00, 0x02, 0x06, 0x01, 0x00, 0x04, 0x0b, 0x08, 0x00, 0x09, 0x00, 0x00, 0x00
        /*0020*/ 	.byte	0x00, 0x00, 0x00, 0x00


//--------------------- .nv.info._Z7dkernelv      --------------------------
	.section	.nv.info._Z7dkernelv,"",@"SHT_CUDA_INFO"
	.sectionflags	@""
	.align	4


	//----- nvinfo : EIATTR_CUDA_API_VERSION
	.align		4
        /*0000*/ 	.byte	0x04, 0x37
        /*0002*/ 	.short	(.L_8 - .L_7)
.L_7:
        /*0004*/ 	.word	0x00000082


	//----- nvinfo : EIATTR_SPARSE_MMA_MASK
	.align		4
.L_8:
        /*0008*/ 	.byte	0x03, 0x50
        /*000a*/ 	.short	0x0000


	//----- nvinfo : EIATTR_MAXREG_COUNT
	.align		4
        /*000c*/ 	.byte	0x03, 0x1b
        /*000e*/ 	.short	0x00ff


	//----- nvinfo : EIATTR_EXTERNS
	.align		4
        /*0010*/ 	.byte	0x04, 0x0f
        /*0012*/ 	.short	(.L_10 - .L_9)


	//   ....[0]....
	.align		4
.L_9:
        /*0014*/ 	.word	index@(vprintf)


	//----- nvinfo : EIATTR_MERCURY_ISA_VERSION
	.align		4
.L_10:
        /*0018*/ 	.byte	0x03, 0x5f
        /*001a*/ 	.short	0x0101


	//----- nvinfo : EIATTR_VRC_CTA_INIT_COUNT
	.align		4
        /*001c*/ 	.byte	0x02, 0x4a
	.zero		1
	.zero		1


	//----- nvinfo : EIATTR_SYSCALL_OFFSETS
	.align		4
        /*0020*/ 	.byte	0x04, 0x46
        /*0022*/ 	.short	(.L_12 - .L_11)


	//   ....[0]....
.L_11:
        /*0024*/ 	.word	0x000000e0


	//----- nvinfo : EIATTR_EXIT_INSTR_OFFSETS
	.align		4
.L_12:
        /*0028*/ 	.byte	0x04, 0x1c
        /*002a*/ 	.short	(.L_14 - .L_13)


	//   ....[0]....
.L_13:
        /*002c*/ 	.word	0x000000f0


	//----- nvinfo : EIATTR_SW_WAR
	.align		4
.L_14:
        /*0030*/ 	.byte	0x04, 0x36
        /*0032*/ 	.short	(.L_16 - .L_15)
.L_15:
        /*0034*/ 	.word	0x00000008
.L_16:


//--------------------- .nv.callgraph             --------------------------
	.section	.nv.callgraph,"",@"SHT_CUDA_CALLGRAPH"
	.align	4
	.sectionentsize	8
	.align		4
        /*0000*/ 	.word	0x00000000
	.align		4
        /*0004*/ 	.word	0xffffffff
	.align		4
        /*0008*/ 	.word	index@(_Z7dkernelv)
	.align		4
        /*000c*/ 	.word	index@(vprintf)
	.align		4
        /*0010*/ 	.word	0x00000000
	.align		4
        /*0014*/ 	.word	0xfffffffe
	.align		4
        /*0018*/ 	.word	0x00000000
	.align		4
        /*001c*/ 	.word	0xfffffffd
	.align		4
        /*0020*/ 	.word	0x00000000
	.align		4
        /*0024*/ 	.word	0xfffffffc


//--------------------- .nv.constant4             --------------------------
	.section	.nv.constant4,"a",@progbits
	.align	8
	.align		8
.nv.constant4:
        /*0000*/ 	.dword	vprintf
	.align		8
        /*0008*/ 	.dword	$str


//--------------------- .text._Z7dkernelv         --------------------------
	.section	.text._Z7dkernelv,"ax",@progbits
	.align	128
        .global         _Z7dkernelv
        .type           _Z7dkernelv,@function
        .size           _Z7dkernelv,(.L_x_2 - _Z7dkernelv)
        .other          _Z7dkernelv,@"STO_CUDA_ENTRY STV_DEFAULT"
_Z7dkernelv:
.text._Z7dkernelv:
[----:B------:R-:W0:Y:S02]  /*0000*/  LDC R1, c[0x0][0x37c] ;  /* 0x0000df00ff017b82 */ /* 0x000e240000000800 */
[----:B0-----:R-:W-:Y:S01]  /*0010*/  VIADD R1, R1, 0xfffffff8 ;  /* 0xfffffff801017836 */ /* 0x001fe20000000000 */
[----:B------:R-:W-:Y:S01]  /*0020*/  MOV R0, 0x0 ;  /* 0x0000000000007802 */ /* 0x000fe20000000f00 */
[----:B------:R-:W-:Y:S01]  /*0030*/  IMAD.MOV.U32 R8, RZ, RZ, 0x7a314 ;  /* 0x0007a314ff087424 */ /* 0x000fe200078e00ff */
[----:B------:R-:W0:Y:S03]  /*0040*/  LDCU UR4, c[0x0][0x2f8] ;  /* 0x00005f00ff0477ac */ /* 0x000e260008000800 */
[----:B------:R1:W2:Y:S01]  /*0050*/  LDC.64 R2, c[0x4][R0] ;  /* 0x0100000000027b82 */ /* 0x0002a20000000a00 */
[----:B------:R1:W-:Y:S01]  /*0060*/  STL [R1], R8 ;  /* 0x0000000801007387 */ /* 0x0003e20000100800 */
[----:B------:R-:W3:Y:S01]  /*0070*/  LDCU.64 UR6, c[0x4][0x8] ;  /* 0x01000100ff0677ac */ /* 0x000ee20008000a00 */
[----:B------:R-:W4:Y:S01]  /*0080*/  LDCU UR5, c[0x0][0x2fc] ;  /* 0x00005f80ff0577ac */ /* 0x000f220008000800 */
[----:B0-----:R-:W-:-:S02]  /*0090*/  IADD3 R6, P0, PT, R1, UR4, RZ ;  /* 0x0000000401067c10 */ /* 0x001fc4000ff1e0ff */
[----:B---3--:R-:W-:Y:S01]  /*00a0*/  MOV R4, UR6 ;  /* 0x0000000600047c02 */ /* 0x008fe20008000f00 */
[----:B------:R-:W-:Y:S01]  /*00b0*/  IMAD.U32 R5, RZ, RZ, UR7 ;  /* 0x00000007ff057e24 */ /* 0x000fe2000f8e00ff */
[----:B-1--4-:R-:W-:-:S09]  /*00c0*/  IADD3.X R7, PT, PT, RZ, UR5, RZ, P0, !PT ;  /* 0x00000005ff077c10 */ /* 0x012fd200087fe4ff */
[----:B------:R-:W-:-:S07]  /*00d0*/  LEPC R20, `(.L_x_0) ;  /* 0x000000001014794e */ /* 0x000fce0000000000 */
[----:B--2---:R-:W-:Y:S05]  /*00e0*/  CALL.ABS.NOINC R2 ;  /* 0x0000000002007343 */ /* 0x004fea0003c00000 */
.L_x_0:
[----:B------:R-:W-:Y:S05]  /*00f0*/  EXIT ;  /* 0x000000000000794d */ /* 0x000fea0003800000 */
.L_x_1:
[----:B------:R-:W-:-:S00]  /*0100*/  BRA `(.L_x_1) ;  /* 0xfffffffc00fc7947 */ /* 0x000fc0000383ffff */
[----:B------:R-:W-:-:S00]  /*0110*/  NOP ;  /* 0x0000000000007918 */ /* 0x000fc00000000000 */
        /* <DEDUP_REMOVED lines=14> */
.L_x_2:


//--------------------- .nv.global.init           --------------------------
	.section	.nv.global.init,"aw",@progbits
.nv.global.init:
	.type		$str,@object
	.size		$str,(.L_0 - $str)
$str:
        /*0000*/ 	.byte	0x53, 0x75, 0x6d, 0x20, 0x3d, 0x20, 0x25, 0x64, 0x0a, 0x00
.L_0:


//--------------------- .nv.shared.reserved.0     --------------------------
	.section	.nv.shared.reserved.0,"aw",@nobits
	.weak		__nv_reservedSMEM_offset_0_alias
	.size		__nv_reservedSMEM_offset_0_alias, 0, 64
	.other		__nv_reservedSMEM_offset_0_alias,@"STO_CUDA_RESERVED_SHARED STV_DEFAULT"
__nv_reservedSMEM_offset_0_alias:
	.zero		0
	.zero		64


//--------------------- .nv.constant0._Z7dkernelv --------------------------
	.section	.nv.constant0._Z7dkernelv,"a",@progbits
	.sectionflags	@""
	.align	4
.nv.constant0._Z7dkernelv:
	.zero		896


//--------------------- SYMBOLS --------------------------

	.type		.nv.reservedSmem.offset0,@object
	.size		.nv.reservedSmem.offset0,0x4
	.type		vprintf,@function
